//
// Generated by NVIDIA NVVM Compiler
//
// Compiler Build ID: CL-36424714
// Cuda compilation tools, release 13.0, V13.0.88
// Based on NVVM 20.0.0
//

.version 9.0
.target sm_100
.address_size 64

	// .globl	_Z13vecAdd_kernelPfS_S_i
// _ZZ24transposeNoBankConflictsPfS_E4tile has been demoted

.visible .entry _Z13vecAdd_kernelPfS_S_i(
	.param .u64 .ptr .align 1 _Z13vecAdd_kernelPfS_S_i_param_0,
	.param .u64 .ptr .align 1 _Z13vecAdd_kernelPfS_S_i_param_1,
	.param .u64 .ptr .align 1 _Z13vecAdd_kernelPfS_S_i_param_2,
	.param .u32 _Z13vecAdd_kernelPfS_S_i_param_3
)
{
	.reg .pred 	%p<2>;
	.reg .b32 	%r<6>;
	.reg .b32 	%f<4>;
	.reg .b64 	%rd<11>;

	ld.param.u64 	%rd1, [_Z13vecAdd_kernelPfS_S_i_param_0];
	ld.param.u64 	%rd2, [_Z13vecAdd_kernelPfS_S_i_param_1];
	ld.param.u64 	%rd3, [_Z13vecAdd_kernelPfS_S_i_param_2];
	ld.param.u32 	%r2, [_Z13vecAdd_kernelPfS_S_i_param_3];
	mov.u32 	%r3, %ctaid.x;
	mov.u32 	%r4, %ntid.x;
	mov.u32 	%r5, %tid.x;
	mad.lo.s32 	%r1, %r3, %r4, %r5;
	setp.ge.s32 	%p1, %r1, %r2;
	@%p1 bra 	$L__BB0_2;
	cvta.to.global.u64 	%rd4, %rd1;
	cvta.to.global.u64 	%rd5, %rd2;
	cvta.to.global.u64 	%rd6, %rd3;
	mul.wide.s32 	%rd7, %r1, 4;
	add.s64 	%rd8, %rd4, %rd7;
	ld.global.f32 	%f1, [%rd8];
	add.s64 	%rd9, %rd5, %rd7;
	ld.global.f32 	%f2, [%rd9];
	add.f32 	%f3, %f1, %f2;
	add.s64 	%rd10, %rd6, %rd7;
	st.global.f32 	[%rd10], %f3;
$L__BB0_2:
	ret;

}
	// .globl	_Z13vecSub_kernelPfS_S_i
.visible .entry _Z13vecSub_kernelPfS_S_i(
	.param .u64 .ptr .align 1 _Z13vecSub_kernelPfS_S_i_param_0,
	.param .u64 .ptr .align 1 _Z13vecSub_kernelPfS_S_i_param_1,
	.param .u64 .ptr .align 1 _Z13vecSub_kernelPfS_S_i_param_2,
	.param .u32 _Z13vecSub_kernelPfS_S_i_param_3
)
{
	.reg .pred 	%p<2>;
	.reg .b32 	%r<6>;
	.reg .b32 	%f<4>;
	.reg .b64 	%rd<11>;

	ld.param.u64 	%rd1, [_Z13vecSub_kernelPfS_S_i_param_0];
	ld.param.u64 	%rd2, [_Z13vecSub_kernelPfS_S_i_param_1];
	ld.param.u64 	%rd3, [_Z13vecSub_kernelPfS_S_i_param_2];
	ld.param.u32 	%r2, [_Z13vecSub_kernelPfS_S_i_param_3];
	mov.u32 	%r3, %ctaid.x;
	mov.u32 	%r4, %ntid.x;
	mov.u32 	%r5, %tid.x;
	mad.lo.s32 	%r1, %r3, %r4, %r5;
	setp.ge.s32 	%p1, %r1, %r2;
	@%p1 bra 	$L__BB1_2;
	cvta.to.global.u64 	%rd4, %rd1;
	cvta.to.global.u64 	%rd5, %rd2;
	cvta.to.global.u64 	%rd6, %rd3;
	mul.wide.s32 	%rd7, %r1, 4;
	add.s64 	%rd8, %rd4, %rd7;
	ld.global.f32 	%f1, [%rd8];
	add.s64 	%rd9, %rd5, %rd7;
	ld.global.f32 	%f2, [%rd9];
	sub.f32 	%f3, %f1, %f2;
	add.s64 	%rd10, %rd6, %rd7;
	st.global.f32 	[%rd10], %f3;
$L__BB1_2:
	ret;

}
	// .globl	_Z16vecScalar_kernelPffi
.visible .entry _Z16vecScalar_kernelPffi(
	.param .u64 .ptr .align 1 _Z16vecScalar_kernelPffi_param_0,
	.param .f32 _Z16vecScalar_kernelPffi_param_1,
	.param .u32 _Z16vecScalar_kernelPffi_param_2
)
{
	.reg .pred 	%p<2>;
	.reg .b32 	%r<6>;
	.reg .b32 	%f<4>;
	.reg .b64 	%rd<5>;

	ld.param.u64 	%rd1, [_Z16vecScalar_kernelPffi_param_0];
	ld.param.f32 	%f1, [_Z16vecScalar_kernelPffi_param_1];
	ld.param.u32 	%r2, [_Z16vecScalar_kernelPffi_param_2];
	mov.u32 	%r3, %ctaid.x;
	mov.u32 	%r4, %ntid.x;
	mov.u32 	%r5, %tid.x;
	mad.lo.s32 	%r1, %r3, %r4, %r5;
	setp.ge.s32 	%p1, %r1, %r2;
	@%p1 bra 	$L__BB2_2;
	cvta.to.global.u64 	%rd2, %rd1;
	mul.wide.s32 	%rd3, %r1, 4;
	add.s64 	%rd4, %rd2, %rd3;
	ld.global.f32 	%f2, [%rd4];
	mul.f32 	%f3, %f1, %f2;
	st.global.f32 	[%rd4], %f3;
$L__BB2_2:
	ret;

}
	// .globl	_Z14vecCopy_kernelPfS_i
.visible .entry _Z14vecCopy_kernelPfS_i(
	.param .u64 .ptr .align 1 _Z14vecCopy_kernelPfS_i_param_0,
	.param .u64 .ptr .align 1 _Z14vecCopy_kernelPfS_i_param_1,
	.param .u32 _Z14vecCopy_kernelPfS_i_param_2
)
{
	.reg .pred 	%p<2>;
	.reg .b32 	%r<6>;
	.reg .b32 	%f<2>;
	.reg .b64 	%rd<8>;

	ld.param.u64 	%rd1, [_Z14vecCopy_kernelPfS_i_param_0];
	ld.param.u64 	%rd2, [_Z14vecCopy_kernelPfS_i_param_1];
	ld.param.u32 	%r2, [_Z14vecCopy_kernelPfS_i_param_2];
	mov.u32 	%r3, %ctaid.x;
	mov.u32 	%r4, %ntid.x;
	mov.u32 	%r5, %tid.x;
	mad.lo.s32 	%r1, %r3, %r4, %r5;
	setp.ge.s32 	%p1, %r1, %r2;
	@%p1 bra 	$L__BB3_2;
	cvta.to.global.u64 	%rd3, %rd1;
	cvta.to.global.u64 	%rd4, %rd2;
	mul.wide.s32 	%rd5, %r1, 4;
	add.s64 	%rd6, %rd3, %rd5;
	ld.global.f32 	%f1, [%rd6];
	add.s64 	%rd7, %rd4, %rd5;
	st.global.f32 	[%rd7], %f1;
$L__BB3_2:
	ret;

}
	// .globl	_Z11triu_kernelPfS_ii
.visible .entry _Z11triu_kernelPfS_ii(
	.param .u64 .ptr .align 1 _Z11triu_kernelPfS_ii_param_0,
	.param .u64 .ptr .align 1 _Z11triu_kernelPfS_ii_param_1,
	.param .u32 _Z11triu_kernelPfS_ii_param_2,
	.param .u32 _Z11triu_kernelPfS_ii_param_3
)
{
	.reg .pred 	%p<3>;
	.reg .b32 	%r<16>;
	.reg .b32 	%f<2>;
	.reg .b64 	%rd<10>;

	ld.param.u64 	%rd2, [_Z11triu_kernelPfS_ii_param_0];
	ld.param.u64 	%rd3, [_Z11triu_kernelPfS_ii_param_1];
	ld.param.u32 	%r4, [_Z11triu_kernelPfS_ii_param_2];
	ld.param.u32 	%r3, [_Z11triu_kernelPfS_ii_param_3];
	cvta.to.global.u64 	%rd1, %rd3;
	mov.u32 	%r5, %tid.x;
	mov.u32 	%r6, %ctaid.x;
	mov.u32 	%r7, %ntid.x;
	mad.lo.s32 	%r1, %r6, %r7, %r5;
	mov.u32 	%r8, %tid.y;
	mov.u32 	%r9, %ctaid.y;
	mov.u32 	%r10, %ntid.y;
	mad.lo.s32 	%r2, %r9, %r10, %r8;
	mul.lo.s32 	%r11, %r1, %r2;
	mul.lo.s32 	%r12, %r3, %r4;
	setp.ge.s32 	%p1, %r11, %r12;
	@%p1 bra 	$L__BB4_4;
	setp.le.s32 	%p2, %r1, %r2;
	@%p2 bra 	$L__BB4_3;
	mad.lo.s32 	%r14, %r3, %r2, %r1;
	mul.wide.s32 	%rd8, %r14, 4;
	add.s64 	%rd9, %rd1, %rd8;
	mov.b32 	%r15, 0;
	st.global.u32 	[%rd9], %r15;
	bra.uni 	$L__BB4_4;
$L__BB4_3:
	mad.lo.s32 	%r13, %r3, %r2, %r1;
	cvta.to.global.u64 	%rd4, %rd2;
	mul.wide.s32 	%rd5, %r13, 4;
	add.s64 	%rd6, %rd4, %rd5;
	ld.global.f32 	%f1, [%rd6];
	add.s64 	%rd7, %rd1, %rd5;
	st.global.f32 	[%rd7], %f1;
$L__BB4_4:
	ret;

}
	// .globl	_Z24transposeNoBankConflictsPfS_
.visible .entry _Z24transposeNoBankConflictsPfS_(
	.param .u64 .ptr .align 1 _Z24transposeNoBankConflictsPfS__param_0,
	.param .u64 .ptr .align 1 _Z24transposeNoBankConflictsPfS__param_1
)
{
	.reg .b32 	%r<23>;
	.reg .b32 	%f<9>;
	.reg .b64 	%rd<17>;
	// demoted variable
	.shared .align 4 .b8 _ZZ24transposeNoBankConflictsPfS_E4tile[4096];
	ld.param.u64 	%rd1, [_Z24transposeNoBankConflictsPfS__param_0];
	ld.param.u64 	%rd2, [_Z24transposeNoBankConflictsPfS__param_1];
	mov.u32 	%r1, %ctaid.x;
	shl.b32 	%r2, %r1, 5;
	mov.u32 	%r3, %tid.x;
	add.s32 	%r4, %r2, %r3;
	mov.u32 	%r5, %ctaid.y;
	shl.b32 	%r6, %r5, 5;
	mov.u32 	%r7, %tid.y;
	add.s32 	%r8, %r6, %r7;
	mov.u32 	%r9, %nctaid.x;
	cvta.to.global.u64 	%rd3, %rd2;
	mul.lo.s32 	%r10, %r9, %r8;
	shl.b32 	%r11, %r10, 5;
	add.s32 	%r12, %r11, %r4;
	mul.wide.s32 	%rd4, %r12, 4;
	add.s64 	%rd5, %rd3, %rd4;
	ld.global.f32 	%f1, [%rd5];
	shl.b32 	%r13, %r7, 5;
	add.s32 	%r14, %r13, %r3;
	shl.b32 	%r15, %r14, 2;
	mov.u32 	%r16, _ZZ24transposeNoBankConflictsPfS_E4tile;
	add.s32 	%r17, %r16, %r15;
	st.shared.f32 	[%r17], %f1;
	shl.b32 	%r18, %r9, 8;
	add.s32 	%r19, %r12, %r18;
	mul.wide.s32 	%rd6, %r19, 4;
	add.s64 	%rd7, %rd3, %rd6;
	ld.global.f32 	%f2, [%rd7];
	st.shared.f32 	[%r17+1024], %f2;
	shl.b32 	%r20, %r9, 9;
	add.s32 	%r21, %r12, %r20;
	mul.wide.s32 	%rd8, %r21, 4;
	add.s64 	%rd9, %rd3, %rd8;
	ld.global.f32 	%f3, [%rd9];
	st.shared.f32 	[%r17+2048], %f3;
	add.s32 	%r22, %r21, %r18;
	mul.wide.s32 	%rd10, %r22, 4;
	add.s64 	%rd11, %rd3, %rd10;
	ld.global.f32 	%f4, [%rd11];
	st.shared.f32 	[%r17+3072], %f4;
	bar.sync 	0;
	cvta.to.global.u64 	%rd12, %rd1;
	ld.shared.f32 	%f5, [%r17];
	add.s64 	%rd13, %rd12, %rd4;
	st.global.f32 	[%rd13], %f5;
	ld.shared.f32 	%f6, [%r17+1024];
	add.s64 	%rd14, %rd12, %rd6;
	st.global.f32 	[%rd14], %f6;
	ld.shared.f32 	%f7, [%r17+2048];
	add.s64 	%rd15, %rd12, %rd8;
	st.global.f32 	[%rd15], %f7;
	ld.shared.f32 	%f8, [%r17+3072];
	add.s64 	%rd16, %rd12, %rd10;
	st.global.f32 	[%rd16], %f8;
	ret;

}


// ===== COMPILED SASS (sm_100) =====

	.target	sm_100

	.elftype	@"ET_EXEC"


//--------------------- .note.nv.tkinfo           --------------------------
	.section	.note.nv.tkinfo,"",@"SHT_NOTE"
	.sectionflags	@"SHF_NOTE_NV_TKINFO"
	.tkinfo
        /*0018*/ 	.word	0x00000002
        /*0030*/ 	.string	""
        /*0030*/ 	.string	"ptxas"
        /*0030*/ 	.string	"Cuda compilation tools, release 13.0, V13.0.88"
        /*0030*/ 	.string	"Build cuda_13.0.r13.0/compiler.36424714_0"
        /*0030*/ 	.string	"-arch sm_100 -m 64 "



//--------------------- .note.nv.cuinfo           --------------------------
	.section	.note.nv.cuinfo,"",@"SHT_NOTE"
	.sectionflags	@"SHF_NOTE_NV_CUINFO"
        /*0018*/ 	.short	0x0002
        /*001a*/ 	.short	0x0064
        /*001c*/ 	.short	0x0082
	.zero		2


//--------------------- .nv.info                  --------------------------
	.section	.nv.info,"",@"SHT_CUDA_INFO"
	.align	4


	//----- nvinfo : EIATTR_REGCOUNT
	.align		4
        /*0000*/ 	.byte	0x04, 0x2f
        /*0002*/ 	.short	(.L_1 - .L_0)
	.align		4
.L_0:
        /*0004*/ 	.word	index@(_Z13vecAdd_kernelPfS_S_i)
        /*0008*/ 	.word	0x0000000c


	//----- nvinfo : EIATTR_FRAME_SIZE
	.align		4
.L_1:
        /*000c*/ 	.byte	0x04, 0x11
        /*000e*/ 	.short	(.L_3 - .L_2)
	.align		4
.L_2:
        /*0010*/ 	.word	index@(_Z13vecAdd_kernelPfS_S_i)
        /*0014*/ 	.word	0x00000000


	//----- nvinfo : EIATTR_REGCOUNT
	.align		4
.L_3:
        /*0018*/ 	.byte	0x04, 0x2f
        /*001a*/ 	.short	(.L_5 - .L_4)
	.align		4
.L_4:
        /*001c*/ 	.word	index@(_Z13vecSub_kernelPfS_S_i)
        /*0020*/ 	.word	0x0000000c


	//----- nvinfo : EIATTR_FRAME_SIZE
	.align		4
.L_5:
        /*0024*/ 	.byte	0x04, 0x11
        /*0026*/ 	.short	(.L_7 - .L_6)
	.align		4
.L_6:
        /*0028*/ 	.word	index@(_Z13vecSub_kernelPfS_S_i)
        /*002c*/ 	.word	0x00000000


	//----- nvinfo : EIATTR_REGCOUNT
	.align		4
.L_7:
        /*0030*/ 	.byte	0x04, 0x2f
        /*0032*/ 	.short	(.L_9 - .L_8)
	.align		4
.L_8:
        /*0034*/ 	.word	index@(_Z16vecScalar_kernelPffi)
        /*0038*/ 	.word	0x00000008


	//----- nvinfo : EIATTR_FRAME_SIZE
	.align		4
.L_9:
        /*003c*/ 	.byte	0x04, 0x11
        /*003e*/ 	.short	(.L_11 - .L_10)
	.align		4
.L_10:
        /*0040*/ 	.word	index@(_Z16vecScalar_kernelPffi)
        /*0044*/ 	.word	0x00000000


	//----- nvinfo : EIATTR_REGCOUNT
	.align		4
.L_11:
        /*0048*/ 	.byte	0x04, 0x2f
        /*004a*/ 	.short	(.L_13 - .L_12)
	.align		4
.L_12:
        /*004c*/ 	.word	index@(_Z14vecCopy_kernelPfS_i)
        /*0050*/ 	.word	0x0000000a


	//----- nvinfo : EIATTR_FRAME_SIZE
	.align		4
.L_13:
        /*0054*/ 	.byte	0x04, 0x11
        /*0056*/ 	.short	(.L_15 - .L_14)
	.align		4
.L_14:
        /*0058*/ 	.word	index@(_Z14vecCopy_kernelPfS_i)
        /*005c*/ 	.word	0x00000000


	//----- nvinfo : EIATTR_REGCOUNT
	.align		4
.L_15:
        /*0060*/ 	.byte	0x04, 0x2f
        /*0062*/ 	.short	(.L_17 - .L_16)
	.align		4
.L_16:
        /*0064*/ 	.word	index@(_Z11triu_kernelPfS_ii)
        /*0068*/ 	.word	0x0000000a


	//----- nvinfo : EIATTR_FRAME_SIZE
	.align		4
.L_17:
        /*006c*/ 	.byte	0x04, 0x11
        /*006e*/ 	.short	(.L_19 - .L_18)
	.align		4
.L_18:
        /*0070*/ 	.word	index@(_Z11triu_kernelPfS_ii)
        /*0074*/ 	.word	0x00000000


	//----- nvinfo : EIATTR_REGCOUNT
	.align		4
.L_19:
        /*0078*/ 	.byte	0x04, 0x2f
        /*007a*/ 	.short	(.L_21 - .L_20)
	.align		4
.L_20:
        /*007c*/ 	.word	index@(_Z24transposeNoBankConflictsPfS_)
        /*0080*/ 	.word	0x00000018


	//----- nvinfo : EIATTR_FRAME_SIZE
	.align		4
.L_21:
        /*0084*/ 	.byte	0x04, 0x11
        /*0086*/ 	.short	(.L_23 - .L_22)
	.align		4
.L_22:
        /*0088*/ 	.word	index@(_Z24transposeNoBankConflictsPfS_)
        /*008c*/ 	.word	0x00000000


	//----- nvinfo : EIATTR_MIN_STACK_SIZE
	.align		4
.L_23:
        /*0090*/ 	.byte	0x04, 0x12
        /*0092*/ 	.short	(.L_25 - .L_24)
	.align		4
.L_24:
        /*0094*/ 	.word	index@(_Z24transposeNoBankConflictsPfS_)
        /*0098*/ 	.word	0x00000000


	//----- nvinfo : EIATTR_MIN_STACK_SIZE
	.align		4
.L_25:
        /*009c*/ 	.byte	0x04, 0x12
        /*009e*/ 	.short	(.L_27 - .L_26)
	.align		4
.L_26:
        /*00a0*/ 	.word	index@(_Z11triu_kernelPfS_ii)
        /*00a4*/ 	.word	0x00000000


	//----- nvinfo : EIATTR_MIN_STACK_SIZE
	.align		4
.L_27:
        /*00a8*/ 	.byte	0x04, 0x12
        /*00aa*/ 	.short	(.L_29 - .L_28)
	.align		4
.L_28:
        /*00ac*/ 	.word	index@(_Z14vecCopy_kernelPfS_i)
        /*00b0*/ 	.word	0x00000000


	//----- nvinfo : EIATTR_MIN_STACK_SIZE
	.align		4
.L_29:
        /*00b4*/ 	.byte	0x04, 0x12
        /*00b6*/ 	.short	(.L_31 - .L_30)
	.align		4
.L_30:
        /*00b8*/ 	.word	index@(_Z16vecScalar_kernelPffi)
        /*00bc*/ 	.word	0x00000000


	//----- nvinfo : EIATTR_MIN_STACK_SIZE
	.align		4
.L_31:
        /*00c0*/ 	.byte	0x04, 0x12
        /*00c2*/ 	.short	(.L_33 - .L_32)
	.align		4
.L_32:
        /*00c4*/ 	.word	index@(_Z13vecSub_kernelPfS_S_i)
        /*00c8*/ 	.word	0x00000000


	//----- nvinfo : EIATTR_MIN_STACK_SIZE
	.align		4
.L_33:
        /*00cc*/ 	.byte	0x04, 0x12
        /*00ce*/ 	.short	(.L_35 - .L_34)
	.align		4
.L_34:
        /*00d0*/ 	.word	index@(_Z13vecAdd_kernelPfS_S_i)
        /*00d4*/ 	.word	0x00000000
.L_35:


//--------------------- .nv.compat                --------------------------
	.section	.nv.compat,"",@"SHT_CUDA_COMPAT_INFO"
	.align	4
        /*0000*/ 	.byte	0x02, 0x09, 0x00, 0x00, 0x02, 0x02, 0x01, 0x00, 0x02, 0x05, 0x05, 0x00, 0x03, 0x07, 0x01, 0x01
        /*0010*/ 	.byte	0x02, 0x03, 0x00, 0x00, 0x02, 0x06, 0x01, 0x00, 0x04, 0x0b, 0x08, 0x00, 0x09, 0x00, 0x00, 0x00
        /*0020*/ 	.byte	0x00, 0x00, 0x00, 0x00


//--------------------- .nv.info._Z24transposeNoBankConflictsPfS_ --------------------------
	.section	.nv.info._Z24transposeNoBankConflictsPfS_,"",@"SHT_CUDA_INFO"
	.sectionflags	@""
	.align	4


	//----- nvinfo : EIATTR_CUDA_API_VERSION
	.align		4
        /*0000*/ 	.byte	0x04, 0x37
        /*0002*/ 	.short	(.L_37 - .L_36)
.L_36:
        /*0004*/ 	.word	0x00000082


	//----- nvinfo : EIATTR_KPARAM_INFO
	.align		4
.L_37:
        /*0008*/ 	.byte	0x04, 0x17
        /*000a*/ 	.short	(.L_39 - .L_38)
.L_38:
        /*000c*/ 	.word	0x00000000
        /*0010*/ 	.short	0x0001
        /*0012*/ 	.short	0x0008
        /*0014*/ 	.byte	0x00, 0xf5, 0x21, 0x00


	//----- nvinfo : EIATTR_KPARAM_INFO
	.align		4
.L_39:
        /*0018*/ 	.byte	0x04, 0x17
        /*001a*/ 	.short	(.L_41 - .L_40)
.L_40:
        /*001c*/ 	.word	0x00000000
        /*0020*/ 	.short	0x0000
        /*0022*/ 	.short	0x0000
        /*0024*/ 	.byte	0x00, 0xf5, 0x21, 0x00


	//----- nvinfo : EIATTR_SPARSE_MMA_MASK
	.align		4
.L_41:
        /*0028*/ 	.byte	0x03, 0x50
        /*002a*/ 	.short	0x0000


	//----- nvinfo : EIATTR_MAXREG_COUNT
	.align		4
        /*002c*/ 	.byte	0x03, 0x1b
        /*002e*/ 	.short	0x00ff


	//----- nvinfo : EIATTR_NUM_BARRIERS
	.align		4
        /*0030*/ 	.byte	0x02, 0x4c
        /*0032*/ 	.byte	0x01
	.zero		1


	//----- nvinfo : EIATTR_MERCURY_ISA_VERSION
	.align		4
        /*0034*/ 	.byte	0x03, 0x5f
        /*0036*/ 	.short	0x0101


	//----- nvinfo : EIATTR_VRC_CTA_INIT_COUNT
	.align		4
        /*0038*/ 	.byte	0x02, 0x4a
	.zero		1
	.zero		1


	//----- nvinfo : EIATTR_EXIT_INSTR_OFFSETS
	.align		4
        /*003c*/ 	.byte	0x04, 0x1c
        /*003e*/ 	.short	(.L_43 - .L_42)


	//   ....[0]....
.L_42:
        /*0040*/ 	.word	0x000002e0


	//----- nvinfo : EIATTR_CBANK_PARAM_SIZE
	.align		4
.L_43:
        /*0044*/ 	.byte	0x03, 0x19
        /*0046*/ 	.short	0x0010


	//----- nvinfo : EIATTR_PARAM_CBANK
	.align		4
        /*0048*/ 	.byte	0x04, 0x0a
        /*004a*/ 	.short	(.L_45 - .L_44)
	.align		4
.L_44:
        /*004c*/ 	.word	index@(.nv.constant0._Z24transposeNoBankConflictsPfS_)
        /*0050*/ 	.short	0x0380
        /*0052*/ 	.short	0x0010


	//----- nvinfo : EIATTR_SW_WAR
	.align		4
.L_45:
        /*0054*/ 	.byte	0x04, 0x36
        /*0056*/ 	.short	(.L_47 - .L_46)
.L_46:
        /*0058*/ 	.word	0x00000008
.L_47:


//--------------------- .nv.info._Z11triu_kernelPfS_ii --------------------------
	.section	.nv.info._Z11triu_kernelPfS_ii,"",@"SHT_CUDA_INFO"
	.sectionflags	@""
	.align	4


	//----- nvinfo : EIATTR_CUDA_API_VERSION
	.align		4
        /*0000*/ 	.byte	0x04, 0x37
        /*0002*/ 	.short	(.L_49 - .L_48)
.L_48:
        /*0004*/ 	.word	0x00000082


	//----- nvinfo : EIATTR_KPARAM_INFO
	.align		4
.L_49:
        /*0008*/ 	.byte	0x04, 0x17
        /*000a*/ 	.short	(.L_51 - .L_50)
.L_50:
        /*000c*/ 	.word	0x00000000
        /*0010*/ 	.short	0x0003
        /*0012*/ 	.short	0x0014
        /*0014*/ 	.byte	0x00, 0xf0, 0x11, 0x00


	//----- nvinfo : EIATTR_KPARAM_INFO
	.align		4
.L_51:
        /*0018*/ 	.byte	0x04, 0x17
        /*001a*/ 	.short	(.L_53 - .L_52)
.L_52:
        /*001c*/ 	.word	0x00000000
        /*0020*/ 	.short	0x0002
        /*0022*/ 	.short	0x0010
        /*0024*/ 	.byte	0x00, 0xf0, 0x11, 0x00


	//----- nvinfo : EIATTR_KPARAM_INFO
	.align		4
.L_53:
        /*0028*/ 	.byte	0x04, 0x17
        /*002a*/ 	.short	(.L_55 - .L_54)
.L_54:
        /*002c*/ 	.word	0x00000000
        /*0030*/ 	.short	0x0001
        /*0032*/ 	.short	0x0008
        /*0034*/ 	.byte	0x00, 0xf5, 0x21, 0x00


	//----- nvinfo : EIATTR_KPARAM_INFO
	.align		4
.L_55:
        /*0038*/ 	.byte	0x04, 0x17
        /*003a*/ 	.short	(.L_57 - .L_56)
.L_56:
        /*003c*/ 	.word	0x00000000
        /*0040*/ 	.short	0x0000
        /*0042*/ 	.short	0x0000
        /*0044*/ 	.byte	0x00, 0xf5, 0x21, 0x00


	//----- nvinfo : EIATTR_SPARSE_MMA_MASK
	.align		4
.L_57:
        /*0048*/ 	.byte	0x03, 0x50
        /*004a*/ 	.short	0x0000


	//----- nvinfo : EIATTR_MAXREG_COUNT
	.align		4
        /*004c*/ 	.byte	0x03, 0x1b
        /*004e*/ 	.short	0x00ff


	//----- nvinfo : EIATTR_MERCURY_ISA_VERSION
	.align		4
        /*0050*/ 	.byte	0x03, 0x5f
        /*0052*/ 	.short	0x0101


	//----- nvinfo : EIATTR_VRC_CTA_INIT_COUNT
	.align		4
        /*0054*/ 	.byte	0x02, 0x4a
	.zero		1
	.zero		1


	//----- nvinfo : EIATTR_EXIT_INSTR_OFFSETS
	.align		4
        /*0058*/ 	.byte	0x04, 0x1c
        /*005a*/ 	.short	(.L_59 - .L_58)


	//   ....[0]....
.L_58:
        /*005c*/ 	.word	0x000000d0


	//   ....[1]....
        /*0060*/ 	.word	0x00000140


	//   ....[2]....
        /*0064*/ 	.word	0x000001c0


	//----- nvinfo : EIATTR_CBANK_PARAM_SIZE
	.align		4
.L_59:
        /*0068*/ 	.byte	0x03, 0x19
        /*006a*/ 	.short	0x0018


	//----- nvinfo : EIATTR_PARAM_CBANK
	.align		4
        /*006c*/ 	.byte	0x04, 0x0a
        /*006e*/ 	.short	(.L_61 - .L_60)
	.align		4
.L_60:
        /*0070*/ 	.word	index@(.nv.constant0._Z11triu_kernelPfS_ii)
        /*0074*/ 	.short	0x0380
        /*0076*/ 	.short	0x0018


	//----- nvinfo : EIATTR_SW_WAR
	.align		4
.L_61:
        /*0078*/ 	.byte	0x04, 0x36
        /*007a*/ 	.short	(.L_63 - .L_62)
.L_62:
        /*007c*/ 	.word	0x00000008
.L_63:


//--------------------- .nv.info._Z14vecCopy_kernelPfS_i --------------------------
	.section	.nv.info._Z14vecCopy_kernelPfS_i,"",@"SHT_CUDA_INFO"
	.sectionflags	@""
	.align	4


	//----- nvinfo : EIATTR_CUDA_API_VERSION
	.align		4
        /*0000*/ 	.byte	0x04, 0x37
        /*0002*/ 	.short	(.L_65 - .L_64)
.L_64:
        /*0004*/ 	.word	0x00000082


	//----- nvinfo : EIATTR_KPARAM_INFO
	.align		4
.L_65:
        /*0008*/ 	.byte	0x04, 0x17
        /*000a*/ 	.short	(.L_67 - .L_66)
.L_66:
        /*000c*/ 	.word	0x00000000
        /*0010*/ 	.short	0x0002
        /*0012*/ 	.short	0x0010
        /*0014*/ 	.byte	0x00, 0xf0, 0x11, 0x00


	//----- nvinfo : EIATTR_KPARAM_INFO
	.align		4
.L_67:
        /*0018*/ 	.byte	0x04, 0x17
        /*001a*/ 	.short	(.L_69 - .L_68)
.L_68:
        /*001c*/ 	.word	0x00000000
        /*0020*/ 	.short	0x0001
        /*0022*/ 	.short	0x0008
        /*0024*/ 	.byte	0x00, 0xf5, 0x21, 0x00


	//----- nvinfo : EIATTR_KPARAM_INFO
	.align		4
.L_69:
        /*0028*/ 	.byte	0x04, 0x17
        /*002a*/ 	.short	(.L_71 - .L_70)
.L_70:
        /*002c*/ 	.word	0x00000000
        /*0030*/ 	.short	0x0000
        /*0032*/ 	.short	0x0000
        /*0034*/ 	.byte	0x00, 0xf5, 0x21, 0x00


	//----- nvinfo : EIATTR_SPARSE_MMA_MASK
	.align		4
.L_71:
        /*0038*/ 	.byte	0x03, 0x50
        /*003a*/ 	.short	0x0000


	//----- nvinfo : EIATTR_MAXREG_COUNT
	.align		4
        /*003c*/ 	.byte	0x03, 0x1b
        /*003e*/ 	.short	0x00ff


	//----- nvinfo : EIATTR_MERCURY_ISA_VERSION
	.align		4
        /*0040*/ 	.byte	0x03, 0x5f
        /*0042*/ 	.short	0x0101


	//----- nvinfo : EIATTR_VRC_CTA_INIT_COUNT
	.align		4
        /*0044*/ 	.byte	0x02, 0x4a
	.zero		1
	.zero		1


	//----- nvinfo : EIATTR_EXIT_INSTR_OFFSETS
	.align		4
        /*0048*/ 	.byte	0x04, 0x1c
        /*004a*/ 	.short	(.L_73 - .L_72)


	//   ....[0]....
.L_72:
        /*004c*/ 	.word	0x00000070


	//   ....[1]....
        /*0050*/ 	.word	0x000000f0


	//----- nvinfo : EIATTR_CBANK_PARAM_SIZE
	.align		4
.L_73:
        /*0054*/ 	.byte	0x03, 0x19
        /*0056*/ 	.short	0x0014


	//----- nvinfo : EIATTR_PARAM_CBANK
	.align		4
        /*0058*/ 	.byte	0x04, 0x0a
        /*005a*/ 	.short	(.L_75 - .L_74)
	.align		4
.L_74:
        /*005c*/ 	.word	index@(.nv.constant0._Z14vecCopy_kernelPfS_i)
        /*0060*/ 	.short	0x0380
        /*0062*/ 	.short	0x0014


	//----- nvinfo : EIATTR_SW_WAR
	.align		4
.L_75:
        /*0064*/ 	.byte	0x04, 0x36
        /*0066*/ 	.short	(.L_77 - .L_76)
.L_76:
        /*0068*/ 	.word	0x00000008
.L_77:


//--------------------- .nv.info._Z16vecScalar_kernelPffi --------------------------
	.section	.nv.info._Z16vecScalar_kernelPffi,"",@"SHT_CUDA_INFO"
	.sectionflags	@""
	.align	4


	//----- nvinfo : EIATTR_CUDA_API_VERSION
	.align		4
        /*0000*/ 	.byte	0x04, 0x37
        /*0002*/ 	.short	(.L_79 - .L_78)
.L_78:
        /*0004*/ 	.word	0x00000082


	//----- nvinfo : EIATTR_KPARAM_INFO
	.align		4
.L_79:
        /*0008*/ 	.byte	0x04, 0x17
        /*000a*/ 	.short	(.L_81 - .L_80)
.L_80:
        /*000c*/ 	.word	0x00000000
        /*0010*/ 	.short	0x0002
        /*0012*/ 	.short	0x000c
        /*0014*/ 	.byte	0x00, 0xf0, 0x11, 0x00


	//----- nvinfo : EIATTR_KPARAM_INFO
	.align		4
.L_81:
        /*0018*/ 	.byte	0x04, 0x17
        /*001a*/ 	.short	(.L_83 - .L_82)
.L_82:
        /*001c*/ 	.word	0x00000000
        /*0020*/ 	.short	0x0001
        /*0022*/ 	.short	0x0008
        /*0024*/ 	.byte	0x00, 0xf0, 0x11, 0x00


	//----- nvinfo : EIATTR_KPARAM_INFO
	.align		4
.L_83:
        /*0028*/ 	.byte	0x04, 0x17
        /*002a*/ 	.short	(.L_85 - .L_84)
.L_84:
        /*002c*/ 	.word	0x00000000
        /*0030*/ 	.short	0x0000
        /*0032*/ 	.short	0x0000
        /*0034*/ 	.byte	0x00, 0xf5, 0x21, 0x00


	//----- nvinfo : EIATTR_SPARSE_MMA_MASK
	.align		4
.L_85:
        /*0038*/ 	.byte	0x03, 0x50
        /*003a*/ 	.short	0x0000


	//----- nvinfo : EIATTR_MAXREG_COUNT
	.align		4
        /*003c*/ 	.byte	0x03, 0x1b
        /*003e*/ 	.short	0x00ff


	//----- nvinfo : EIATTR_MERCURY_ISA_VERSION
	.align		4
        /*0040*/ 	.byte	0x03, 0x5f
        /*0042*/ 	.short	0x0101


	//----- nvinfo : EIATTR_VRC_CTA_INIT_COUNT
	.align		4
        /*0044*/ 	.byte	0x02, 0x4a
	.zero		1
	.zero		1


	//----- nvinfo : EIATTR_EXIT_INSTR_OFFSETS
	.align		4
        /*0048*/ 	.byte	0x04, 0x1c
        /*004a*/ 	.short	(.L_87 - .L_86)


	//   ....[0]....
.L_86:
        /*004c*/ 	.word	0x00000070


	//   ....[1]....
        /*0050*/ 	.word	0x000000f0


	//----- nvinfo : EIATTR_CBANK_PARAM_SIZE
	.align		4
.L_87:
        /*0054*/ 	.byte	0x03, 0x19
        /*0056*/ 	.short	0x0010


	//----- nvinfo : EIATTR_PARAM_CBANK
	.align		4
        /*0058*/ 	.byte	0x04, 0x0a
        /*005a*/ 	.short	(.L_89 - .L_88)
	.align		4
.L_88:
        /*005c*/ 	.word	index@(.nv.constant0._Z16vecScalar_kernelPffi)
        /*0060*/ 	.short	0x0380
        /*0062*/ 	.short	0x0010


	//----- nvinfo : EIATTR_SW_WAR
	.align		4
.L_89:
        /*0064*/ 	.byte	0x04, 0x36
        /*0066*/ 	.short	(.L_91 - .L_90)
.L_90:
        /*0068*/ 	.word	0x00000008
.L_91:


//--------------------- .nv.info._Z13vecSub_kernelPfS_S_i --------------------------
	.section	.nv.info._Z13vecSub_kernelPfS_S_i,"",@"SHT_CUDA_INFO"
	.sectionflags	@""
	.align	4


	//----- nvinfo : EIATTR_CUDA_API_VERSION
	.align		4
        /*0000*/ 	.byte	0x04, 0x37
        /*0002*/ 	.short	(.L_93 - .L_92)
.L_92:
        /*0004*/ 	.word	0x00000082


	//----- nvinfo : EIATTR_KPARAM_INFO
	.align		4
.L_93:
        /*0008*/ 	.byte	0x04, 0x17
        /*000a*/ 	.short	(.L_95 - .L_94)
.L_94:
        /*000c*/ 	.word	0x00000000
        /*0010*/ 	.short	0x0003
        /*0012*/ 	.short	0x0018
        /*0014*/ 	.byte	0x00, 0xf0, 0x11, 0x00


	//----- nvinfo : EIATTR_KPARAM_INFO
	.align		4
.L_95:
        /*0018*/ 	.byte	0x04, 0x17
        /*001a*/ 	.short	(.L_97 - .L_96)
.L_96:
        /*001c*/ 	.word	0x00000000
        /*0020*/ 	.short	0x0002
        /*0022*/ 	.short	0x0010
        /*0024*/ 	.byte	0x00, 0xf5, 0x21, 0x00


	//----- nvinfo : EIATTR_KPARAM_INFO
	.align		4
.L_97:
        /*0028*/ 	.byte	0x04, 0x17
        /*002a*/ 	.short	(.L_99 - .L_98)
.L_98:
        /*002c*/ 	.word	0x00000000
        /*0030*/ 	.short	0x0001
        /*0032*/ 	.short	0x0008
        /*0034*/ 	.byte	0x00, 0xf5, 0x21, 0x00


	//----- nvinfo : EIATTR_KPARAM_INFO
	.align		4
.L_99:
        /*0038*/ 	.byte	0x04, 0x17
        /*003a*/ 	.short	(.L_101 - .L_100)
.L_100:
        /*003c*/ 	.word	0x00000000
        /*0040*/ 	.short	0x0000
        /*0042*/ 	.short	0x0000
        /*0044*/ 	.byte	0x00, 0xf5, 0x21, 0x00


	//----- nvinfo : EIATTR_SPARSE_MMA_MASK
	.align		4
.L_101:
        /*0048*/ 	.byte	0x03, 0x50
        /*004a*/ 	.short	0x0000


	//----- nvinfo : EIATTR_MAXREG_COUNT
	.align		4
        /*004c*/ 	.byte	0x03, 0x1b
        /*004e*/ 	.short	0x00ff


	//----- nvinfo : EIATTR_MERCURY_ISA_VERSION
	.align		4
        /*0050*/ 	.byte	0x03, 0x5f
        /*0052*/ 	.short	0x0101


	//----- nvinfo : EIATTR_VRC_CTA_INIT_COUNT
	.align		4
        /*0054*/ 	.byte	0x02, 0x4a
	.zero		1
	.zero		1


	//----- nvinfo : EIATTR_EXIT_INSTR_OFFSETS
	.align		4
        /*0058*/ 	.byte	0x04, 0x1c
        /*005a*/ 	.short	(.L_103 - .L_102)


	//   ....[0]....
.L_102:
        /*005c*/ 	.word	0x00000070


	//   ....[1]....
        /*0060*/ 	.word	0x00000130


	//----- nvinfo : EIATTR_CBANK_PARAM_SIZE
	.align		4
.L_103:
        /*0064*/ 	.byte	0x03, 0x19
        /*0066*/ 	.short	0x001c


	//----- nvinfo : EIATTR_PARAM_CBANK
	.align		4
        /*0068*/ 	.byte	0x04, 0x0a
        /*006a*/ 	.short	(.L_105 - .L_104)
	.align		4
.L_104:
        /*006c*/ 	.word	index@(.nv.constant0._Z13vecSub_kernelPfS_S_i)
        /*0070*/ 	.short	0x0380
        /*0072*/ 	.short	0x001c


	//----- nvinfo : EIATTR_SW_WAR
	.align		4
.L_105:
        /*0074*/ 	.byte	0x04, 0x36
        /*0076*/ 	.short	(.L_107 - .L_106)
.L_106:
        /*0078*/ 	.word	0x00000008
.L_107:


//--------------------- .nv.info._Z13vecAdd_kernelPfS_S_i --------------------------
	.section	.nv.info._Z13vecAdd_kernelPfS_S_i,"",@"SHT_CUDA_INFO"
	.sectionflags	@""
	.align	4


	//----- nvinfo : EIATTR_CUDA_API_VERSION
	.align		4
        /*0000*/ 	.byte	0x04, 0x37
        /*0002*/ 	.short	(.L_109 - .L_108)
.L_108:
        /*0004*/ 	.word	0x00000082


	//----- nvinfo : EIATTR_KPARAM_INFO
	.align		4
.L_109:
        /*0008*/ 	.byte	0x04, 0x17
        /*000a*/ 	.short	(.L_111 - .L_110)
.L_110:
        /*000c*/ 	.word	0x00000000
        /*0010*/ 	.short	0x0003
        /*0012*/ 	.short	0x0018
        /*0014*/ 	.byte	0x00, 0xf0, 0x11, 0x00


	//----- nvinfo : EIATTR_KPARAM_INFO
	.align		4
.L_111:
        /*0018*/ 	.byte	0x04, 0x17
        /*001a*/ 	.short	(.L_113 - .L_112)
.L_112:
        /*001c*/ 	.word	0x00000000
        /*0020*/ 	.short	0x0002
        /*0022*/ 	.short	0x0010
        /*0024*/ 	.byte	0x00, 0xf5, 0x21, 0x00


	//----- nvinfo : EIATTR_KPARAM_INFO
	.align		4
.L_113:
        /*0028*/ 	.byte	0x04, 0x17
        /*002a*/ 	.short	(.L_115 - .L_114)
.L_114:
        /*002c*/ 	.word	0x00000000
        /*0030*/ 	.short	0x0001
        /*0032*/ 	.short	0x0008
        /*0034*/ 	.byte	0x00, 0xf5, 0x21, 0x00


	//----- nvinfo : EIATTR_KPARAM_INFO
	.align		4
.L_115:
        /*0038*/ 	.byte	0x04, 0x17
        /*003a*/ 	.short	(.L_117 - .L_116)
.L_116:
        /*003c*/ 	.word	0x00000000
        /*0040*/ 	.short	0x0000
        /*0042*/ 	.short	0x0000
        /*0044*/ 	.byte	0x00, 0xf5, 0x21, 0x00


	//----- nvinfo : EIATTR_SPARSE_MMA_MASK
	.align		4
.L_117:
        /*0048*/ 	.byte	0x03, 0x50
        /*004a*/ 	.short	0x0000


	//----- nvinfo : EIATTR_MAXREG_COUNT
	.align		4
        /*004c*/ 	.byte	0x03, 0x1b
        /*004e*/ 	.short	0x00ff


	//----- nvinfo : EIATTR_MERCURY_ISA_VERSION
	.align		4
        /*0050*/ 	.byte	0x03, 0x5f
        /*0052*/ 	.short	0x0101


	//----- nvinfo : EIATTR_VRC_CTA_INIT_COUNT
	.align		4
        /*0054*/ 	.byte	0x02, 0x4a
	.zero		1
	.zero		1


	//----- nvinfo : EIATTR_EXIT_INSTR_OFFSETS
	.align		4
        /*0058*/ 	.byte	0x04, 0x1c
        /*005a*/ 	.short	(.L_119 - .L_118)


	//   ....[0]....
.L_118:
        /*005c*/ 	.word	0x00000070


	//   ....[1]....
        /*0060*/ 	.word	0x00000130


	//----- nvinfo : EIATTR_CBANK_PARAM_SIZE
	.align		4
.L_119:
        /*0064*/ 	.byte	0x03, 0x19
        /*0066*/ 	.short	0x001c


	//----- nvinfo : EIATTR_PARAM_CBANK
	.align		4
        /*0068*/ 	.byte	0x04, 0x0a
        /*006a*/ 	.short	(.L_121 - .L_120)
	.align		4
.L_120:
        /*006c*/ 	.word	index@(.nv.constant0._Z13vecAdd_kernelPfS_S_i)
        /*0070*/ 	.short	0x0380
        /*0072*/ 	.short	0x001c


	//----- nvinfo : EIATTR_SW_WAR
	.align		4
.L_121:
        /*0074*/ 	.byte	0x04, 0x36
        /*0076*/ 	.short	(.L_123 - .L_122)
.L_122:
        /*0078*/ 	.word	0x00000008
.L_123:


//--------------------- .nv.callgraph             --------------------------
	.section	.nv.callgraph,"",@"SHT_CUDA_CALLGRAPH"
	.align	4
	.sectionentsize	8
	.align		4
        /*0000*/ 	.word	0x00000000
	.align		4
        /*0004*/ 	.word	0xffffffff
	.align		4
        /*0008*/ 	.word	0x00000000
	.align		4
        /*000c*/ 	.word	0xfffffffe
	.align		4
        /*0010*/ 	.word	0x00000000
	.align		4
        /*0014*/ 	.word	0xfffffffd
	.align		4
        /*0018*/ 	.word	0x00000000
	.align		4
        /*001c*/ 	.word	0xfffffffc


//--------------------- .text._Z24transposeNoBankConflictsPfS_ --------------------------
	.section	.text._Z24transposeNoBankConflictsPfS_,"ax",@progbits
	.align	128
        .global         _Z24transposeNoBankConflictsPfS_
        .type           _Z24transposeNoBankConflictsPfS_,@function
        .size           _Z24transposeNoBankConflictsPfS_,(.L_x_6 - _Z24transposeNoBankConflictsPfS_)
        .other          _Z24transposeNoBankConflictsPfS_,@"STO_CUDA_ENTRY STV_DEFAULT"
_Z24transposeNoBankConflictsPfS_:
.text._Z24transposeNoBankConflictsPfS_:
[----:B------:R-:W-:Y:S01]  /*0000*/  LDC R1, c[0x0][0x37c] ;  /* 0x0000df00ff017b82 */ /* 0x000fe20000000800 */
[----:B------:R-:W0:Y:S07]  /*0010*/  S2R R0, SR_CTAID.Y ;  /* 0x0000000000007919 */ /* 0x000e2e0000002600 */
[----:B------:R-:W1:Y:S01]  /*0020*/  LDC R6, c[0x0][0x370] ;  /* 0x0000dc00ff067b82 */ /* 0x000e620000000800 */
[----:B------:R-:W2:Y:S01]  /*0030*/  LDCU.64 UR6, c[0x0][0x358] ;  /* 0x00006b00ff0677ac */ /* 0x000ea20008000a00 */
[----:B------:R-:W0:Y:S01]  /*0040*/  S2R R12, SR_TID.Y ;  /* 0x00000000000c7919 */ /* 0x000e220000002200 */
[----:B------:R-:W3:Y:S05]  /*0050*/  S2R R2, SR_CTAID.X ;  /* 0x0000000000027919 */ /* 0x000eea0000002500 */
[----:B------:R-:W4:Y:S01]  /*0060*/  LDC.64 R4, c[0x0][0x388] ;  /* 0x0000e200ff047b82 */ /* 0x000f220000000a00 */
[----:B------:R-:W3:Y:S01]  /*0070*/  S2R R15, SR_TID.X ;  /* 0x00000000000f7919 */ /* 0x000ee20000002100 */
[----:B0-----:R-:W-:-:S05]  /*0080*/  LEA R0, R0, R12, 0x5 ;  /* 0x0000000c00007211 */ /* 0x001fca00078e28ff */
[----:B-1----:R-:W-:Y:S01]  /*0090*/  IMAD R3, R0, R6, RZ ;  /* 0x0000000600037224 */ /* 0x002fe200078e02ff */
[----:B---3--:R-:W-:-:S04]  /*00a0*/  LEA R0, R2, R15, 0x5 ;  /* 0x0000000f02007211 */ /* 0x008fc800078e28ff */
[----:B------:R-:W-:-:S04]  /*00b0*/  LEA R13, R3, R0, 0x5 ;  /* 0x00000000030d7211 */ /* 0x000fc800078e28ff */
[CC--:B------:R-:W-:Y:S02]  /*00c0*/  LEA R2, R6.reuse, R13.reuse, 0x9 ;  /* 0x0000000d06027211 */ /* 0x0c0fe400078e48ff */
[C---:B------:R-:W-:Y:S02]  /*00d0*/  LEA R3, R6.reuse, R13, 0x8 ;  /* 0x0000000d06037211 */ /* 0x040fe400078e40ff */
[----:B------:R-:W-:Y:S01]  /*00e0*/  LEA R0, R6, R2, 0x8 ;  /* 0x0000000206007211 */ /* 0x000fe200078e40ff */
[----:B----4-:R-:W-:-:S04]  /*00f0*/  IMAD.WIDE R6, R13, 0x4, R4 ;  /* 0x000000040d067825 */ /* 0x010fc800078e0204 */
[--C-:B------:R-:W-:Y:S02]  /*0100*/  IMAD.WIDE R8, R3, 0x4, R4.reuse ;  /* 0x0000000403087825 */ /* 0x100fe400078e0204 */
[----:B--2---:R-:W2:Y:S02]  /*0110*/  LDG.E R6, desc[UR6][R6.64] ;  /* 0x0000000606067981 */ /* 0x004ea4000c1e1900 */
[--C-:B------:R-:W-:Y:S02]  /*0120*/  IMAD.WIDE R10, R2, 0x4, R4.reuse ;  /* 0x00000004020a7825 */ /* 0x100fe400078e0204 */
[----:B------:R0:W3:Y:S02]  /*0130*/  LDG.E R14, desc[UR6][R8.64] ;  /* 0x00000006080e7981 */ /* 0x0000e4000c1e1900 */
[----:B------:R-:W-:Y:S02]  /*0140*/  IMAD.WIDE R4, R0, 0x4, R4 ;  /* 0x0000000400047825 */ /* 0x000fe400078e0204 */
[----:B------:R-:W4:Y:S04]  /*0150*/  LDG.E R10, desc[UR6][R10.64] ;  /* 0x000000060a0a7981 */ /* 0x000f28000c1e1900 */
[----:B------:R1:W5:Y:S01]  /*0160*/  LDG.E R16, desc[UR6][R4.64] ;  /* 0x0000000604107981 */ /* 0x000362000c1e1900 */
[----:B------:R-:W1:Y:S01]  /*0170*/  S2UR UR5, SR_CgaCtaId ;  /* 0x00000000000579c3 */ /* 0x000e620000008800 */
[----:B------:R-:W-:Y:S01]  /*0180*/  UMOV UR4, 0x400 ;  /* 0x0000040000047882 */ /* 0x000fe20000000000 */
[----:B------:R-:W-:-:S06]  /*0190*/  LEA R12, R12, R15, 0x5 ;  /* 0x0000000f0c0c7211 */ /* 0x000fcc00078e28ff */
[----:B0-----:R-:W0:Y:S01]  /*01a0*/  LDC.64 R8, c[0x0][0x380] ;  /* 0x0000e000ff087b82 */ /* 0x001e220000000a00 */
[----:B-1----:R-:W-:-:S06]  /*01b0*/  ULEA UR4, UR5, UR4, 0x18 ;  /* 0x0000000405047291 */ /* 0x002fcc000f8ec0ff */
[----:B------:R-:W-:Y:S01]  /*01c0*/  LEA R15, R12, UR4, 0x2 ;  /* 0x000000040c0f7c11 */ /* 0x000fe2000f8e10ff */
[----:B0-----:R-:W-:-:S04]  /*01d0*/  IMAD.WIDE R4, R13, 0x4, R8 ;  /* 0x000000040d047825 */ /* 0x001fc800078e0208 */
[----:B--2---:R0:W-:Y:S04]  /*01e0*/  STS [R15], R6 ;  /* 0x000000060f007388 */ /* 0x0041e80000000800 */
[----:B---3--:R-:W-:Y:S04]  /*01f0*/  STS [R15+0x400], R14 ;  /* 0x0004000e0f007388 */ /* 0x008fe80000000800 */
[----:B----4-:R-:W-:Y:S04]  /*0200*/  STS [R15+0x800], R10 ;  /* 0x0008000a0f007388 */ /* 0x010fe80000000800 */
[----:B-----5:R-:W-:Y:S01]  /*0210*/  STS [R15+0xc00], R16 ;  /* 0x000c00100f007388 */ /* 0x020fe20000000800 */
[----:B------:R-:W-:Y:S06]  /*0220*/  BAR.SYNC.DEFER_BLOCKING 0x0 ;  /* 0x0000000000007b1d */ /* 0x000fec0000010000 */
[----:B------:R-:W1:Y:S04]  /*0230*/  LDS R11, [R15] ;  /* 0x000000000f0b7984 */ /* 0x000e680000000800 */
[----:B------:R-:W2:Y:S04]  /*0240*/  LDS R17, [R15+0x400] ;  /* 0x000400000f117984 */ /* 0x000ea80000000800 */
[----:B------:R-:W3:Y:S04]  /*0250*/  LDS R19, [R15+0x800] ;  /* 0x000800000f137984 */ /* 0x000ee80000000800 */
[----:B------:R-:W4:Y:S01]  /*0260*/  LDS R21, [R15+0xc00] ;  /* 0x000c00000f157984 */ /* 0x000f220000000800 */
[----:B0-----:R-:W-:-:S04]  /*0270*/  IMAD.WIDE R6, R3, 0x4, R8 ;  /* 0x0000000403067825 */ /* 0x001fc800078e0208 */
[----:B------:R-:W-:-:S04]  /*0280*/  IMAD.WIDE R2, R2, 0x4, R8 ;  /* 0x0000000402027825 */ /* 0x000fc800078e0208 */
[----:B------:R-:W-:Y:S01]  /*0290*/  IMAD.WIDE R8, R0, 0x4, R8 ;  /* 0x0000000400087825 */ /* 0x000fe200078e0208 */
[----:B-1----:R-:W-:Y:S04]  /*02a0*/  STG.E desc[UR6][R4.64], R11 ;  /* 0x0000000b04007986 */ /* 0x002fe8000c101906 */
[----:B--2---:R-:W-:Y:S04]  /*02b0*/  STG.E desc[UR6][R6.64], R17 ;  /* 0x0000001106007986 */ /* 0x004fe8000c101906 */
[----:B---3--:R-:W-:Y:S04]  /*02c0*/  STG.E desc[UR6][R2.64], R19 ;  /* 0x0000001302007986 */ /* 0x008fe8000c101906 */
[----:B----4-:R-:W-:Y:S01]  /*02d0*/  STG.E desc[UR6][R8.64], R21 ;  /* 0x0000001508007986 */ /* 0x010fe2000c101906 */
[----:B------:R-:W-:Y:S05]  /*02e0*/  EXIT ;  /* 0x000000000000794d */ /* 0x000fea0003800000 */
.L_x_0:
[----:B------:R-:W-:-:S00]  /*02f0*/  BRA `(.L_x_0) ;  /* 0xfffffffc00fc7947 */ /* 0x000fc0000383ffff */
[----:B------:R-:W-:-:S00]  /*0300*/  NOP ;  /* 0x0000000000007918 */ /* 0x000fc00000000000 */
[----:B------:R-:W-:-:S00]  /*0310*/  NOP ;  /* 0x0000000000007918 */ /* 0x000fc00000000000 */
[----:B------:R-:W-:-:S00]  /*0320*/  NOP ;  /* 0x0000000000007918 */ /* 0x000fc00000000000 */
[----:B------:R-:W-:-:S00]  /*0330*/  NOP ;  /* 0x0000000000007918 */ /* 0x000fc00000000000 */
[----:B------:R-:W-:-:S00]  /*0340*/  NOP ;  /* 0x0000000000007918 */ /* 0x000fc00000000000 */
[----:B------:R-:W-:-:S00]  /*0350*/  NOP ;  /* 0x0000000000007918 */ /* 0x000fc00000000000 */
[----:B------:R-:W-:-:S00]  /*0360*/  NOP ;  /* 0x0000000000007918 */ /* 0x000fc00000000000 */
[----:B------:R-:W-:-:S00]  /*0370*/  NOP ;  /* 0x0000000000007918 */ /* 0x000fc00000000000 */
.L_x_6:


//--------------------- .text._Z11triu_kernelPfS_ii --------------------------
	.section	.text._Z11triu_kernelPfS_ii,"ax",@progbits
	.align	128
        .global         _Z11triu_kernelPfS_ii
        .type           _Z11triu_kernelPfS_ii,@function
        .size           _Z11triu_kernelPfS_ii,(.L_x_7 - _Z11triu_kernelPfS_ii)
        .other          _Z11triu_kernelPfS_ii,@"STO_CUDA_ENTRY STV_DEFAULT"
_Z11triu_kernelPfS_ii:
.text._Z11triu_kernelPfS_ii:
[----:B------:R-:W-:Y:S01]  /*0000*/  LDC R1, c[0x0][0x37c] ;  /* 0x0000df00ff017b82 */ /* 0x000fe20000000800 */
[----:B------:R-:W0:Y:S07]  /*0010*/  S2R R0, SR_TID.X ;  /* 0x0000000000007919 */ /* 0x000e2e0000002100 */
[----:B------:R-:W0:Y:S01]  /*0020*/  LDC R3, c[0x0][0x360] ;  /* 0x0000d800ff037b82 */ /* 0x000e220000000800 */
[----:B------:R-:W1:Y:S01]  /*0030*/  LDCU.64 UR4, c[0x0][0x390] ;  /* 0x00007200ff0477ac */ /* 0x000e620008000a00 */
[----:B------:R-:W2:Y:S06]  /*0040*/  S2R R5, SR_TID.Y ;  /* 0x0000000000057919 */ /* 0x000eac0000002200 */
[----:B------:R-:W0:Y:S08]  /*0050*/  S2UR UR6, SR_CTAID.X ;  /* 0x00000000000679c3 */ /* 0x000e300000002500 */
[----:B------:R-:W2:Y:S01]  /*0060*/  S2UR UR7, SR_CTAID.Y ;  /* 0x00000000000779c3 */ /* 0x000ea20000002600 */
[----:B-1----:R-:W-:-:S07]  /*0070*/  UIMAD UR4, UR5, UR4, URZ ;  /* 0x00000004050472a4 */ /* 0x002fce000f8e02ff */
[----:B------:R-:W2:Y:S01]  /*0080*/  LDC R2, c[0x0][0x364] ;  /* 0x0000d900ff027b82 */ /* 0x000ea20000000800 */
[----:B0-----:R-:W-:Y:S02]  /*0090*/  IMAD R0, R3, UR6, R0 ;  /* 0x0000000603007c24 */ /* 0x001fe4000f8e0200 */
[----:B--2---:R-:W-:-:S04]  /*00a0*/  IMAD R5, R2, UR7, R5 ;  /* 0x0000000702057c24 */ /* 0x004fc8000f8e0205 */
[----:B------:R-:W-:-:S05]  /*00b0*/  IMAD R2, R0, R5, RZ ;  /* 0x0000000500027224 */ /* 0x000fca00078e02ff */
[----:B------:R-:W-:-:S13]  /*00c0*/  ISETP.GE.AND P0, PT, R2, UR4, PT ;  /* 0x0000000402007c0c */ /* 0x000fda000bf06270 */
[----:B------:R-:W-:Y:S05]  /*00d0*/  @P0 EXIT ;  /* 0x000000000000094d */ /* 0x000fea0003800000 */
[----:B------:R-:W-:Y:S01]  /*00e0*/  ISETP.GT.AND P0, PT, R0, R5, PT ;  /* 0x000000050000720c */ /* 0x000fe20003f04270 */
[----:B------:R-:W0:-:S12]  /*00f0*/  LDCU.64 UR6, c[0x0][0x358] ;  /* 0x00006b00ff0677ac */ /* 0x000e180008000a00 */
[----:B------:R-:W1:Y:S01]  /*0100*/  @P0 LDC.64 R2, c[0x0][0x388] ;  /* 0x0000e200ff020b82 */ /* 0x000e620000000a00 */
[----:B------:R-:W-:-:S04]  /*0110*/  @P0 IMAD R7, R5, UR5, R0 ;  /* 0x0000000505070c24 */ /* 0x000fc8000f8e0200 */
[----:B-1----:R-:W-:-:S05]  /*0120*/  @P0 IMAD.WIDE R2, R7, 0x4, R2 ;  /* 0x0000000407020825 */ /* 0x002fca00078e0202 */
[----:B0-----:R0:W-:Y:S01]  /*0130*/  @P0 STG.E desc[UR6][R2.64], RZ ;  /* 0x000000ff02000986 */ /* 0x0011e2000c101906 */
[----:B------:R-:W-:Y:S05]  /*0140*/  @P0 EXIT ;  /* 0x000000000000094d */ /* 0x000fea0003800000 */
[----:B0-----:R-:W0:Y:S01]  /*0150*/  LDC.64 R2, c[0x0][0x380] ;  /* 0x0000e000ff027b82 */ /* 0x001e220000000a00 */
[----:B------:R-:W-:-:S07]  /*0160*/  IMAD R7, R5, UR5, R0 ;  /* 0x0000000505077c24 */ /* 0x000fce000f8e0200 */
[----:B------:R-:W1:Y:S01]  /*0170*/  LDC.64 R4, c[0x0][0x388] ;  /* 0x0000e200ff047b82 */ /* 0x000e620000000a00 */
[----:B0-----:R-:W-:-:S06]  /*0180*/  IMAD.WIDE R2, R7, 0x4, R2 ;  /* 0x0000000407027825 */ /* 0x001fcc00078e0202 */
[----:B------:R-:W2:Y:S01]  /*0190*/  LDG.E R3, desc[UR6][R2.64] ;  /* 0x0000000602037981 */ /* 0x000ea2000c1e1900 */
[----:B-1----:R-:W-:-:S05]  /*01a0*/  IMAD.WIDE R4, R7, 0x4, R4 ;  /* 0x0000000407047825 */ /* 0x002fca00078e0204 */
[----:B--2---:R-:W-:Y:S01]  /*01b0*/  STG.E desc[UR6][R4.64], R3 ;  /* 0x0000000304007986 */ /* 0x004fe2000c101906 */
[----:B------:R-:W-:Y:S05]  /*01c0*/  EXIT ;  /* 0x000000000000794d */ /* 0x000fea0003800000 */
.L_x_1:
        /* <DEDUP_REMOVED lines=11> */
.L_x_7:


//--------------------- .text._Z14vecCopy_kernelPfS_i --------------------------
	.section	.text._Z14vecCopy_kernelPfS_i,"ax",@progbits
	.align	128
        .global         _Z14vecCopy_kernelPfS_i
        .type           _Z14vecCopy_kernelPfS_i,@function
        .size           _Z14vecCopy_kernelPfS_i,(.L_x_8 - _Z14vecCopy_kernelPfS_i)
        .other          _Z14vecCopy_kernelPfS_i,@"STO_CUDA_ENTRY STV_DEFAULT"
_Z14vecCopy_kernelPfS_i:
.text._Z14vecCopy_kernelPfS_i:
[----:B------:R-:W-:Y:S01]  /*0000*/  LDC R1, c[0x0][0x37c] ;  /* 0x0000df00ff017b82 */ /* 0x000fe20000000800 */
[----:B------:R-:W0:Y:S07]  /*0010*/  S2R R0, SR_TID.X ;  /* 0x0000000000007919 */ /* 0x000e2e0000002100 */
[----:B------:R-:W0:Y:S01]  /*0020*/  S2UR UR4, SR_CTAID.X ;  /* 0x00000000000479c3 */ /* 0x000e220000002500 */
[----:B------:R-:W1:Y:S07]  /*0030*/  LDCU UR5, c[0x0][0x390] ;  /* 0x00007200ff0577ac */ /* 0x000e6e0008000800 */
[----:B------:R-:W0:Y:S02]  /*0040*/  LDC R7, c[0x0][0x360] ;  /* 0x0000d800ff077b82 */ /* 0x000e240000000800 */
[----:B0-----:R-:W-:-:S05]  /*0050*/  IMAD R7, R7, UR4, R0 ;  /* 0x0000000407077c24 */ /* 0x001fca000f8e0200 */
[----:B-1----:R-:W-:-:S13]  /*0060*/  ISETP.GE.AND P0, PT, R7, UR5, PT ;  /* 0x0000000507007c0c */ /* 0x002fda000bf06270 */
[----:B------:R-:W-:Y:S05]  /*0070*/  @P0 EXIT ;  /* 0x000000000000094d */ /* 0x000fea0003800000 */
[----:B------:R-:W0:Y:S01]  /*0080*/  LDC.64 R2, c[0x0][0x380] ;  /* 0x0000e000ff027b82 */ /* 0x000e220000000a00 */
[----:B------:R-:W1:Y:S07]  /*0090*/  LDCU.64 UR4, c[0x0][0x358] ;  /* 0x00006b00ff0477ac */ /* 0x000e6e0008000a00 */
[----:B------:R-:W2:Y:S01]  /*00a0*/  LDC.64 R4, c[0x0][0x388] ;  /* 0x0000e200ff047b82 */ /* 0x000ea20000000a00 */
[----:B0-----:R-:W-:-:S06]  /*00b0*/  IMAD.WIDE R2, R7, 0x4, R2 ;  /* 0x0000000407027825 */ /* 0x001fcc00078e0202 */
[----:B-1----:R-:W3:Y:S01]  /*00c0*/  LDG.E R3, desc[UR4][R2.64] ;  /* 0x0000000402037981 */ /* 0x002ee2000c1e1900 */
[----:B--2---:R-:W-:-:S05]  /*00d0*/  IMAD.WIDE R4, R7, 0x4, R4 ;  /* 0x0000000407047825 */ /* 0x004fca00078e0204 */
[----:B---3--:R-:W-:Y:S01]  /*00e0*/  STG.E desc[UR4][R4.64], R3 ;  /* 0x0000000304007986 */ /* 0x008fe2000c101904 */
[----:B------:R-:W-:Y:S05]  /*00f0*/  EXIT ;  /* 0x000000000000794d */ /* 0x000fea0003800000 */
.L_x_2:
        /* <DEDUP_REMOVED lines=16> */
.L_x_8:


//--------------------- .text._Z16vecScalar_kernelPffi --------------------------
	.section	.text._Z16vecScalar_kernelPffi,"ax",@progbits
	.align	128
        .global         _Z16vecScalar_kernelPffi
        .type           _Z16vecScalar_kernelPffi,@function
        .size           _Z16vecScalar_kernelPffi,(.L_x_9 - _Z16vecScalar_kernelPffi)
        .other          _Z16vecScalar_kernelPffi,@"STO_CUDA_ENTRY STV_DEFAULT"
_Z16vecScalar_kernelPffi:
.text._Z16vecScalar_kernelPffi:
        /* <DEDUP_REMOVED lines=9> */
[----:B------:R-:W1:Y:S01]  /*0090*/  LDCU.64 UR4, c[0x0][0x358] ;  /* 0x00006b00ff0477ac */ /* 0x000e620008000a00 */
[----:B------:R-:W2:Y:S01]  /*00a0*/  LDCU UR6, c[0x0][0x388] ;  /* 0x00007100ff0677ac */ /* 0x000ea20008000800 */
[----:B0-----:R-:W-:-:S05]  /*00b0*/  IMAD.WIDE R2, R5, 0x4, R2 ;  /* 0x0000000405027825 */ /* 0x001fca00078e0202 */
[----:B-1----:R-:W2:Y:S02]  /*00c0*/  LDG.E R0, desc[UR4][R2.64] ;  /* 0x0000000402007981 */ /* 0x002ea4000c1e1900 */
[----:B--2---:R-:W-:-:S05]  /*00d0*/  FMUL R5, R0, UR6 ;  /* 0x0000000600057c20 */ /* 0x004fca0008400000 */
[----:B------:R-:W-:Y:S01]  /*00e0*/  STG.E desc[UR4][R2.64], R5 ;  /* 0x0000000502007986 */ /* 0x000fe2000c101904 */
[----:B------:R-:W-:Y:S05]  /*00f0*/  EXIT ;  /* 0x000000000000794d */ /* 0x000fea0003800000 */
.L_x_3:
        /* <DEDUP_REMOVED lines=16> */
.L_x_9:


//--------------------- .text._Z13vecSub_kernelPfS_S_i --------------------------
	.section	.text._Z13vecSub_kernelPfS_S_i,"ax",@progbits
	.align	128
        .global         _Z13vecSub_kernelPfS_S_i
        .type           _Z13vecSub_kernelPfS_S_i,@function
        .size           _Z13vecSub_kernelPfS_S_i,(.L_x_10 - _Z13vecSub_kernelPfS_S_i)
        .other          _Z13vecSub_kernelPfS_S_i,@"STO_CUDA_ENTRY STV_DEFAULT"
_Z13vecSub_kernelPfS_S_i:
.text._Z13vecSub_kernelPfS_S_i:
        /* <DEDUP_REMOVED lines=10> */
[----:B------:R-:W2:Y:S08]  /*00a0*/  LDC.64 R4, c[0x0][0x388] ;  /* 0x0000e200ff047b82 */ /* 0x000eb00000000a00 */
[----:B------:R-:W3:Y:S01]  /*00b0*/  LDC.64 R6, c[0x0][0x390] ;  /* 0x0000e400ff067b82 */ /* 0x000ee20000000a00 */
[----:B0-----:R-:W-:-:S06]  /*00c0*/  IMAD.WIDE R2, R9, 0x4, R2 ;  /* 0x0000000409027825 */ /* 0x001fcc00078e0202 */
[----:B-1----:R-:W4:Y:S01]  /*00d0*/  LDG.E R2, desc[UR4][R2.64] ;  /* 0x0000000402027981 */ /* 0x002f22000c1e1900 */
[----:B--2---:R-:W-:-:S06]  /*00e0*/  IMAD.WIDE R4, R9, 0x4, R4 ;  /* 0x0000000409047825 */ /* 0x004fcc00078e0204 */
[----:B------:R-:W4:Y:S01]  /*00f0*/  LDG.E R5, desc[UR4][R4.64] ;  /* 0x0000000404057981 */ /* 0x000f22000c1e1900 */
[----:B---3--:R-:W-:-:S04]  /*0100*/  IMAD.WIDE R6, R9, 0x4, R6 ;  /* 0x0000000409067825 */ /* 0x008fc800078e0206 */
[----:B----4-:R-:W-:-:S05]  /*0110*/  FADD R9, R2, -R5 ;  /* 0x8000000502097221 */ /* 0x010fca0000000000 */
[----:B------:R-:W-:Y:S01]  /*0120*/  STG.E desc[UR4][R6.64], R9 ;  /* 0x0000000906007986 */ /* 0x000fe2000c101904 */
[----:B------:R-:W-:Y:S05]  /*0130*/  EXIT ;  /* 0x000000000000794d */ /* 0x000fea0003800000 */
.L_x_4:
        /* <DEDUP_REMOVED lines=12> */
.L_x_10:


//--------------------- .text._Z13vecAdd_kernelPfS_S_i --------------------------
	.section	.text._Z13vecAdd_kernelPfS_S_i,"ax",@progbits
	.align	128
        .global         _Z13vecAdd_kernelPfS_S_i
        .type           _Z13vecAdd_kernelPfS_S_i,@function
        .size           _Z13vecAdd_kernelPfS_S_i,(.L_x_11 - _Z13vecAdd_kernelPfS_S_i)
        .other          _Z13vecAdd_kernelPfS_S_i,@"STO_CUDA_ENTRY STV_DEFAULT"
_Z13vecAdd_kernelPfS_S_i:
.text._Z13vecAdd_kernelPfS_S_i:
        /* <DEDUP_REMOVED lines=17> */
[----:B----4-:R-:W-:-:S05]  /*0110*/  FADD R9, R2, R5 ;  /* 0x0000000502097221 */ /* 0x010fca0000000000 */
[----:B------:R-:W-:Y:S01]  /*0120*/  STG.E desc[UR4][R6.64], R9 ;  /* 0x0000000906007986 */ /* 0x000fe2000c101904 */
[----:B------:R-:W-:Y:S05]  /*0130*/  EXIT ;  /* 0x000000000000794d */ /* 0x000fea0003800000 */
.L_x_5:
        /* <DEDUP_REMOVED lines=12> */
.L_x_11:


//--------------------- .nv.shared._Z24transposeNoBankConflictsPfS_ --------------------------
	.section	.nv.shared._Z24transposeNoBankConflictsPfS_,"aw",@nobits
	.sectionflags	@""
	.align	4
.nv.shared._Z24transposeNoBankConflictsPfS_:
	.zero		5120


//--------------------- .nv.shared.reserved.0     --------------------------
	.section	.nv.shared.reserved.0,"aw",@nobits
	.weak		__nv_reservedSMEM_offset_0_alias
	.size		__nv_reservedSMEM_offset_0_alias, 0, 64
	.other		__nv_reservedSMEM_offset_0_alias,@"STO_CUDA_RESERVED_SHARED STV_DEFAULT"
__nv_reservedSMEM_offset_0_alias:
	.zero		0
	.zero		64


//--------------------- .nv.constant0._Z24transposeNoBankConflictsPfS_ --------------------------
	.section	.nv.constant0._Z24transposeNoBankConflictsPfS_,"a",@progbits
	.sectionflags	@""
	.align	4
.nv.constant0._Z24transposeNoBankConflictsPfS_:
	.zero		912


//--------------------- .nv.constant0._Z11triu_kernelPfS_ii --------------------------
	.section	.nv.constant0._Z11triu_kernelPfS_ii,"a",@progbits
	.sectionflags	@""
	.align	4
.nv.constant0._Z11triu_kernelPfS_ii:
	.zero		920


//--------------------- .nv.constant0._Z14vecCopy_kernelPfS_i --------------------------
	.section	.nv.constant0._Z14vecCopy_kernelPfS_i,"a",@progbits
	.sectionflags	@""
	.align	4
.nv.constant0._Z14vecCopy_kernelPfS_i:
	.zero		916


//--------------------- .nv.constant0._Z16vecScalar_kernelPffi --------------------------
	.section	.nv.constant0._Z16vecScalar_kernelPffi,"a",@progbits
	.sectionflags	@""
	.align	4
.nv.constant0._Z16vecScalar_kernelPffi:
	.zero		912


//--------------------- .nv.constant0._Z13vecSub_kernelPfS_S_i --------------------------
	.section	.nv.constant0._Z13vecSub_kernelPfS_S_i,"a",@progbits
	.sectionflags	@""
	.align	4
.nv.constant0._Z13vecSub_kernelPfS_S_i:
	.zero		924


//--------------------- .nv.constant0._Z13vecAdd_kernelPfS_S_i --------------------------
	.section	.nv.constant0._Z13vecAdd_kernelPfS_S_i,"a",@progbits
	.sectionflags	@""
	.align	4
.nv.constant0._Z13vecAdd_kernelPfS_S_i:
	.zero		924


//--------------------- SYMBOLS --------------------------

	.type		.nv.reservedSmem.offset0,@object
	.size		.nv.reservedSmem.offset0,0x4
	.type		.nv.reservedSmem.cap,@object
	.size		.nv.reservedSmem.cap,0x4
